	.headerflags	@"EF_CUDA_TEXMODE_UNIFIED EF_CUDA_64BIT_ADDRESS EF_CUDA_ACCELERATORS EF_CUDA_SM90 EF_CUDA_VIRTUAL_SM(EF_CUDA_SM90)"
	.elftype	@"ET_EXEC"


//--------------------- .nv.info                  --------------------------
	.section	.nv.info,"",@"SHT_CUDA_INFO"
	.align	4


	//----- nvinfo : EIATTR_REGCOUNT
	.align		4
        /*0000*/ 	.byte	0x04, 0x2f
        /*0002*/ 	.short	(.L_1 - .L_0)
	.align		4
.L_0:
        /*0004*/ 	.word	index@(triton_poi_fused_mm_8)
        /*0008*/ 	.word	0x0000000c


	//----- nvinfo : EIATTR_MIN_STACK_SIZE
	.align		4
.L_1:
        /*000c*/ 	.byte	0x04, 0x12
        /*000e*/ 	.short	(.L_3 - .L_2)
	.align		4
.L_2:
        /*0010*/ 	.word	index@(triton_poi_fused_mm_8)
        /*0014*/ 	.word	0x00000000


	//----- nvinfo : EIATTR_FRAME_SIZE
	.align		4
.L_3:
        /*0018*/ 	.byte	0x04, 0x11
        /*001a*/ 	.short	(.L_5 - .L_4)
	.align		4
.L_4:
        /*001c*/ 	.word	index@(triton_poi_fused_mm_8)
        /*0020*/ 	.word	0x00000000


	//----- nvinfo : EIATTR_MIN_STACK_SIZE
	.align		4
.L_5:
        /*0024*/ 	.byte	0x04, 0x12
        /*0026*/ 	.short	(.L_7 - .L_6)
	.align		4
.L_6:
        /*0028*/ 	.word	index@(triton_poi_fused_mm_8)
        /*002c*/ 	.word	0x00000000
.L_7:


//--------------------- .nv.info.triton_poi_fused_mm_8 --------------------------
	.section	.nv.info.triton_poi_fused_mm_8,"",@"SHT_CUDA_INFO"
	.sectionflags	@""
	.align	4


	//----- nvinfo : EIATTR_CUDA_API_VERSION
	.align		4
        /*0000*/ 	.byte	0x04, 0x37
        /*0002*/ 	.short	(.L_9 - .L_8)
.L_8:
        /*0004*/ 	.word	0x0000007c


	//----- nvinfo : EIATTR_KPARAM_INFO
	.align		4
.L_9:
        /*0008*/ 	.byte	0x04, 0x17
        /*000a*/ 	.short	(.L_11 - .L_10)
.L_10:
        /*000c*/ 	.word	0x00000000
        /*0010*/ 	.short	0x0002
        /*0012*/ 	.short	0x0010
        /*0014*/ 	.byte	0x00, 0xf0, 0x11, 0x00


	//----- nvinfo : EIATTR_KPARAM_INFO
	.align		4
.L_11:
        /*0018*/ 	.byte	0x04, 0x17
        /*001a*/ 	.short	(.L_13 - .L_12)
.L_12:
        /*001c*/ 	.word	0x00000000
        /*0020*/ 	.short	0x0001
        /*0022*/ 	.short	0x0008
        /*0024*/ 	.byte	0x00, 0xf4, 0x21, 0x00


	//----- nvinfo : EIATTR_KPARAM_INFO
	.align		4
.L_13:
        /*0028*/ 	.byte	0x04, 0x17
        /*002a*/ 	.short	(.L_15 - .L_14)
.L_14:
        /*002c*/ 	.word	0x00000000
        /*0030*/ 	.short	0x0000
        /*0032*/ 	.short	0x0000
        /*0034*/ 	.byte	0x00, 0xf4, 0x21, 0x00


	//----- nvinfo : EIATTR_SPARSE_MMA_MASK
	.align		4
.L_15:
        /*0038*/ 	.byte	0x03, 0x50
        /*003a*/ 	.short	0x0000


	//----- nvinfo : EIATTR_MAXREG_COUNT
	.align		4
        /*003c*/ 	.byte	0x03, 0x1b
        /*003e*/ 	.short	0x00ff


	//----- nvinfo : EIATTR_EXIT_INSTR_OFFSETS
	.align		4
        /*0040*/ 	.byte	0x04, 0x1c
        /*0042*/ 	.short	(.L_17 - .L_16)


	//   ....[0]....
.L_16:
        /*0044*/ 	.word	0x00000100


	//   ....[1]....
        /*0048*/ 	.word	0x00000120


	//----- nvinfo : EIATTR_REQNTID
	.align		4
.L_17:
        /*004c*/ 	.byte	0x04, 0x10
        /*004e*/ 	.short	(.L_19 - .L_18)
.L_18:
        /*0050*/ 	.word	0x00000020
        /*0054*/ 	.word	0x00000001
        /*0058*/ 	.word	0x00000001


	//----- nvinfo : EIATTR_CBANK_PARAM_SIZE
	.align		4
.L_19:
        /*005c*/ 	.byte	0x03, 0x19
        /*005e*/ 	.short	0x0014


	//----- nvinfo : EIATTR_PARAM_CBANK
	.align		4
        /*0060*/ 	.byte	0x04, 0x0a
        /*0062*/ 	.short	(.L_21 - .L_20)
	.align		4
.L_20:
        /*0064*/ 	.word	index@(.nv.constant0.triton_poi_fused_mm_8)
        /*0068*/ 	.short	0x0210
        /*006a*/ 	.short	0x0014


	//----- nvinfo : EIATTR_SW_WAR
	.align		4
.L_21:
        /*006c*/ 	.byte	0x04, 0x36
        /*006e*/ 	.short	(.L_23 - .L_22)
.L_22:
        /*0070*/ 	.word	0x00000008
.L_23:


//--------------------- .nv.callgraph             --------------------------
	.section	.nv.callgraph,"",@"SHT_CUDA_CALLGRAPH"
	.align	4
	.sectionentsize	8
	.align		4
        /*0000*/ 	.word	0x00000000
	.align		4
        /*0004*/ 	.word	0xffffffff
	.align		4
        /*0008*/ 	.word	0x00000000
	.align		4
        /*000c*/ 	.word	0xfffffffe
	.align		4
        /*0010*/ 	.word	0x00000000
	.align		4
        /*0014*/ 	.word	0xfffffffd
	.align		4
        /*0018*/ 	.word	0x00000000
	.align		4
        /*001c*/ 	.word	0xfffffffc


//--------------------- .text.triton_poi_fused_mm_8 --------------------------
	.section	.text.triton_poi_fused_mm_8,"ax",@progbits
	.align	128
        .global         triton_poi_fused_mm_8
        .type           triton_poi_fused_mm_8,@function
        .size           triton_poi_fused_mm_8,(.L_x_1 - triton_poi_fused_mm_8)
        .other          triton_poi_fused_mm_8,@"STO_CUDA_ENTRY STV_DEFAULT"
triton_poi_fused_mm_8:
.text.triton_poi_fused_mm_8:
[----:B------:R-:W0:Y:S02]  /*0000*/  LDC R1, c[0x0][0x28] ;  /* 0x00000a00ff017b82 */ /* 0x000e240000000800 */
[----:B------:R-:W1:Y:S01]  /*0010*/  S2R R6, SR_TID.X ;  /* 0x0000000000067919 */ /* 0x000e620000002100 */
[----:B------:R-:W2:Y:S01]  /*0020*/  LDC.64 R2, c[0x0][0x210] ;  /* 0x00008400ff027b82 */ /* 0x000ea20000000a00 */
[----:B------:R-:W-:Y:S01]  /*0030*/  IMAD.MOV.U32 R9, RZ, RZ, RZ ;  /* 0x000000ffff097224 */ /* 0x000fe200078e00ff */
[----:B------:R-:W-:Y:S01]  /*0040*/  ULDC.64 UR4, c[0x0][0x208] ;  /* 0x0000820000047ab9 */ /* 0x000fe20000000a00 */
[----:B------:R-:W3:Y:S01]  /*0050*/  S2R R7, SR_CTAID.X ;  /* 0x0000000000077919 */ /* 0x000ee20000002500 */
[----:B-1----:R-:W-:-:S05]  /*0060*/  LOP3.LUT R0, R6, 0xf, RZ, 0xc0, !PT ;  /* 0x0000000f06007812 */ /* 0x002fca00078ec0ff */
[----:B---3--:R-:W-:-:S05]  /*0070*/  IMAD R7, R7, 0x10, R0 ;  /* 0x0000001007077824 */ /* 0x008fca00078e0200 */
[C---:B------:R-:W-:Y:S02]  /*0080*/  ISETP.GE.AND P0, PT, R7.reuse, 0x10, PT ;  /* 0x000000100700780c */ /* 0x040fe40003f06270 */
[----:B------:R-:W-:-:S05]  /*0090*/  SHF.L.U32 R5, R7, 0x4, RZ ;  /* 0x0000000407057819 */ /* 0x000fca00000006ff */
[----:B--2---:R-:W-:Y:S02]  /*00a0*/  IMAD.WIDE R2, R5, 0x4, R2 ;  /* 0x0000000405027825 */ /* 0x004fe400078e0202 */
[----:B------:R-:W1:Y:S04]  /*00b0*/  LDC.64 R4, c[0x0][0x218] ;  /* 0x00008600ff047b82 */ /* 0x000e680000000a00 */
[----:B------:R2:W5:Y:S01]  /*00c0*/  @!P0 LDG.E.EL R9, desc[UR4][R2.64+0x10] ;  /* 0x0000100402098981 */ /* 0x000562000c2e1900 */
[----:B------:R-:W-:-:S04]  /*00d0*/  LOP3.LUT P0, RZ, R6, 0x10, RZ, 0xc0, !PT ;  /* 0x0000001006ff7812 */ /* 0x000fc8000780c0ff */
[C---:B------:R-:W-:Y:S01]  /*00e0*/  ISETP.LT.AND P0, PT, R7.reuse, 0x10, !P0 ;  /* 0x000000100700780c */ /* 0x040fe20004701270 */
[----:B-1----:R-:W-:-:S12]  /*00f0*/  IMAD.WIDE R4, R7, 0x4, R4 ;  /* 0x0000000407047825 */ /* 0x002fd800078e0204 */
[----:B--2---:R-:W-:Y:S05]  /*0100*/  @!P0 EXIT ;  /* 0x000000000000894d */ /* 0x004fea0003800000 */
[----:B-----5:R-:W-:Y:S01]  /*0110*/  STG.E desc[UR4][R4.64], R9 ;  /* 0x0000000904007986 */ /* 0x020fe2000c101904 */
[----:B------:R-:W-:Y:S05]  /*0120*/  EXIT ;  /* 0x000000000000794d */ /* 0x000fea0003800000 */
.L_x_0:
[----:B------:R-:W-:-:S00]  /*0130*/  BRA `(.L_x_0) ;  /* 0xfffffffc00fc7947 */ /* 0x000fc0000383ffff */
[----:B------:R-:W-:-:S00]  /*0140*/  NOP ;  /* 0x0000000000007918 */ /* 0x000fc00000000000 */
        /* <DEDUP_REMOVED lines=11> */
.L_x_1:


//--------------------- .nv.constant0.triton_poi_fused_mm_8 --------------------------
	.section	.nv.constant0.triton_poi_fused_mm_8,"a",@progbits
	.sectionflags	@""
	.align	4
.nv.constant0.triton_poi_fused_mm_8:
	.zero		548
